	.headerflags	@"EF_CUDA_TEXMODE_UNIFIED EF_CUDA_64BIT_ADDRESS EF_CUDA_ACCELERATORS EF_CUDA_SM90 EF_CUDA_VIRTUAL_SM(EF_CUDA_SM90)"
	.elftype	@"ET_EXEC"


//--------------------- .nv.info                  --------------------------
	.section	.nv.info,"",@"SHT_CUDA_INFO"
	.align	4


	//----- nvinfo : EIATTR_REGCOUNT
	.align		4
        /*0000*/ 	.byte	0x04, 0x2f
        /*0002*/ 	.short	(.L_1 - .L_0)
	.align		4
.L_0:
        /*0004*/ 	.word	index@(triton_poi_fused_clone_0)
        /*0008*/ 	.word	0x0000000a


	//----- nvinfo : EIATTR_MIN_STACK_SIZE
	.align		4
.L_1:
        /*000c*/ 	.byte	0x04, 0x12
        /*000e*/ 	.short	(.L_3 - .L_2)
	.align		4
.L_2:
        /*0010*/ 	.word	index@(triton_poi_fused_clone_0)
        /*0014*/ 	.word	0x00000000


	//----- nvinfo : EIATTR_FRAME_SIZE
	.align		4
.L_3:
        /*0018*/ 	.byte	0x04, 0x11
        /*001a*/ 	.short	(.L_5 - .L_4)
	.align		4
.L_4:
        /*001c*/ 	.word	index@(triton_poi_fused_clone_0)
        /*0020*/ 	.word	0x00000000


	//----- nvinfo : EIATTR_MIN_STACK_SIZE
	.align		4
.L_5:
        /*0024*/ 	.byte	0x04, 0x12
        /*0026*/ 	.short	(.L_7 - .L_6)
	.align		4
.L_6:
        /*0028*/ 	.word	index@(triton_poi_fused_clone_0)
        /*002c*/ 	.word	0x00000000
.L_7:


//--------------------- .nv.info.triton_poi_fused_clone_0 --------------------------
	.section	.nv.info.triton_poi_fused_clone_0,"",@"SHT_CUDA_INFO"
	.sectionflags	@""
	.align	4


	//----- nvinfo : EIATTR_CUDA_API_VERSION
	.align		4
        /*0000*/ 	.byte	0x04, 0x37
        /*0002*/ 	.short	(.L_9 - .L_8)
.L_8:
        /*0004*/ 	.word	0x0000007c


	//----- nvinfo : EIATTR_KPARAM_INFO
	.align		4
.L_9:
        /*0008*/ 	.byte	0x04, 0x17
        /*000a*/ 	.short	(.L_11 - .L_10)
.L_10:
        /*000c*/ 	.word	0x00000000
        /*0010*/ 	.short	0x0002
        /*0012*/ 	.short	0x0010
        /*0014*/ 	.byte	0x00, 0xf0, 0x11, 0x00


	//----- nvinfo : EIATTR_KPARAM_INFO
	.align		4
.L_11:
        /*0018*/ 	.byte	0x04, 0x17
        /*001a*/ 	.short	(.L_13 - .L_12)
.L_12:
        /*001c*/ 	.word	0x00000000
        /*0020*/ 	.short	0x0001
        /*0022*/ 	.short	0x0008
        /*0024*/ 	.byte	0x00, 0xf4, 0x21, 0x00


	//----- nvinfo : EIATTR_KPARAM_INFO
	.align		4
.L_13:
        /*0028*/ 	.byte	0x04, 0x17
        /*002a*/ 	.short	(.L_15 - .L_14)
.L_14:
        /*002c*/ 	.word	0x00000000
        /*0030*/ 	.short	0x0000
        /*0032*/ 	.short	0x0000
        /*0034*/ 	.byte	0x00, 0xf4, 0x21, 0x00


	//----- nvinfo : EIATTR_SPARSE_MMA_MASK
	.align		4
.L_15:
        /*0038*/ 	.byte	0x03, 0x50
        /*003a*/ 	.short	0x0000


	//----- nvinfo : EIATTR_MAXREG_COUNT
	.align		4
        /*003c*/ 	.byte	0x03, 0x1b
        /*003e*/ 	.short	0x00ff


	//----- nvinfo : EIATTR_EXIT_INSTR_OFFSETS
	.align		4
        /*0040*/ 	.byte	0x04, 0x1c
        /*0042*/ 	.short	(.L_17 - .L_16)


	//   ....[0]....
.L_16:
        /*0044*/ 	.word	0x00000110


	//   ....[1]....
        /*0048*/ 	.word	0x00000130


	//----- nvinfo : EIATTR_REQNTID
	.align		4
.L_17:
        /*004c*/ 	.byte	0x04, 0x10
        /*004e*/ 	.short	(.L_19 - .L_18)
.L_18:
        /*0050*/ 	.word	0x00000080
        /*0054*/ 	.word	0x00000001
        /*0058*/ 	.word	0x00000001


	//----- nvinfo : EIATTR_CRS_STACK_SIZE
	.align		4
.L_19:
        /*005c*/ 	.byte	0x04, 0x1e
        /*005e*/ 	.short	(.L_21 - .L_20)
.L_20:
        /*0060*/ 	.word	0x00000000


	//----- nvinfo : EIATTR_CBANK_PARAM_SIZE
	.align		4
.L_21:
        /*0064*/ 	.byte	0x03, 0x19
        /*0066*/ 	.short	0x0014


	//----- nvinfo : EIATTR_PARAM_CBANK
	.align		4
        /*0068*/ 	.byte	0x04, 0x0a
        /*006a*/ 	.short	(.L_23 - .L_22)
	.align		4
.L_22:
        /*006c*/ 	.word	index@(.nv.constant0.triton_poi_fused_clone_0)
        /*0070*/ 	.short	0x0210
        /*0072*/ 	.short	0x0014


	//----- nvinfo : EIATTR_SW_WAR
	.align		4
.L_23:
        /*0074*/ 	.byte	0x04, 0x36
        /*0076*/ 	.short	(.L_25 - .L_24)
.L_24:
        /*0078*/ 	.word	0x00000008
.L_25:


//--------------------- .nv.callgraph             --------------------------
	.section	.nv.callgraph,"",@"SHT_CUDA_CALLGRAPH"
	.align	4
	.sectionentsize	8
	.align		4
        /*0000*/ 	.word	0x00000000
	.align		4
        /*0004*/ 	.word	0xffffffff
	.align		4
        /*0008*/ 	.word	0x00000000
	.align		4
        /*000c*/ 	.word	0xfffffffe
	.align		4
        /*0010*/ 	.word	0x00000000
	.align		4
        /*0014*/ 	.word	0xfffffffd
	.align		4
        /*0018*/ 	.word	0x00000000
	.align		4
        /*001c*/ 	.word	0xfffffffc


//--------------------- .text.triton_poi_fused_clone_0 --------------------------
	.section	.text.triton_poi_fused_clone_0,"ax",@progbits
	.align	128
        .global         triton_poi_fused_clone_0
        .type           triton_poi_fused_clone_0,@function
        .size           triton_poi_fused_clone_0,(.L_x_3 - triton_poi_fused_clone_0)
        .other          triton_poi_fused_clone_0,@"STO_CUDA_ENTRY STV_DEFAULT"
triton_poi_fused_clone_0:
.text.triton_poi_fused_clone_0:
[----:B------:R-:W0:Y:S02]  /*0000*/  LDC R1, c[0x0][0x28] ;  /* 0x00000a00ff017b82 */ /* 0x000e240000000800 */
[----:B------:R-:W1:Y:S01]  /*0010*/  S2R R0, SR_TID.X ;  /* 0x0000000000007919 */ /* 0x000e620000002100 */
[----:B------:R-:W2:Y:S01]  /*0020*/  LDC.64 R4, c[0x0][0x218] ;  /* 0x00008600ff047b82 */ /* 0x000ea20000000a00 */
[----:B------:R-:W-:Y:S01]  /*0030*/  ULDC.64 UR4, c[0x0][0x208] ;  /* 0x0000820000047ab9 */ /* 0x000fe20000000a00 */
[----:B------:R-:W-:Y:S01]  /*0040*/  BSSY B0, `(.L_x_0) ;  /* 0x000000c000007945 */ /* 0x000fe20003800000 */
[----:B------:R-:W3:Y:S01]  /*0050*/  S2R R7, SR_CTAID.X ;  /* 0x0000000000077919 */ /* 0x000ee20000002500 */
[----:B------:R-:W-:Y:S01]  /*0060*/  CS2R R2, SRZ ;  /* 0x0000000000027805 */ /* 0x000fe2000001ff00 */
[----:B-1----:R-:W-:-:S05]  /*0070*/  IMAD.SHL.U32 R0, R0, 0x2, RZ ;  /* 0x0000000200007824 */ /* 0x002fca00078e00ff */
[----:B------:R-:W-:-:S04]  /*0080*/  LOP3.LUT R0, R0, 0xfe, RZ, 0xc0, !PT ;  /* 0x000000fe00007812 */ /* 0x000fc800078ec0ff */
[----:B---3--:R-:W-:-:S04]  /*0090*/  LEA R7, R7, R0, 0x8 ;  /* 0x0000000007077211 */ /* 0x008fc800078e40ff */
[C---:B------:R-:W-:Y:S01]  /*00a0*/  ISETP.GE.AND P0, PT, R7.reuse, 0x100, PT ;  /* 0x000001000700780c */ /* 0x040fe20003f06270 */
[----:B--2---:R-:W-:-:S12]  /*00b0*/  IMAD.WIDE R4, R7, 0x4, R4 ;  /* 0x0000000407047825 */ /* 0x004fd800078e0204 */
[----:B------:R-:W-:Y:S05]  /*00c0*/  @P0 BRA `(.L_x_1) ;  /* 0x00000000000c0947 */ /* 0x000fea0003800000 */
[----:B------:R-:W1:Y:S02]  /*00d0*/  LDC.64 R2, c[0x0][0x210] ;  /* 0x00008400ff027b82 */ /* 0x000e640000000a00 */
[----:B-1----:R-:W-:-:S06]  /*00e0*/  IMAD.WIDE R2, R7, 0x4, R2 ;  /* 0x0000000407027825 */ /* 0x002fcc00078e0202 */
[----:B------:R-:W5:Y:S02]  /*00f0*/  LDG.E.64 R2, desc[UR4][R2.64] ;  /* 0x0000000402027981 */ /* 0x000f64000c1e1b00 */
.L_x_1:
[----:B------:R-:W-:Y:S05]  /*0100*/  BSYNC B0 ;  /* 0x0000000000007941 */ /* 0x000fea0003800000 */
.L_x_0:
[----:B------:R-:W-:Y:S05]  /*0110*/  @P0 EXIT ;  /* 0x000000000000094d */ /* 0x000fea0003800000 */
[----:B-----5:R-:W-:Y:S01]  /*0120*/  STG.E.64 desc[UR4][R4.64], R2 ;  /* 0x0000000204007986 */ /* 0x020fe2000c101b04 */
[----:B------:R-:W-:Y:S05]  /*0130*/  EXIT ;  /* 0x000000000000794d */ /* 0x000fea0003800000 */
.L_x_2:
[----:B------:R-:W-:-:S00]  /*0140*/  BRA `(.L_x_2) ;  /* 0xfffffffc00fc7947 */ /* 0x000fc0000383ffff */
[----:B------:R-:W-:-:S00]  /*0150*/  NOP ;  /* 0x0000000000007918 */ /* 0x000fc00000000000 */
        /* <DEDUP_REMOVED lines=10> */
.L_x_3:


//--------------------- .nv.constant0.triton_poi_fused_clone_0 --------------------------
	.section	.nv.constant0.triton_poi_fused_clone_0,"a",@progbits
	.sectionflags	@""
	.align	4
.nv.constant0.triton_poi_fused_clone_0:
	.zero		548
